//
// Generated by NVIDIA NVVM Compiler
//
// Compiler Build ID: CL-36424714
// Cuda compilation tools, release 13.0, V13.0.88
// Based on NVVM 20.0.0
//

.version 9.0
.target sm_100
.address_size 64

	// .globl	default_function_kernel

.visible .entry default_function_kernel(
	.param .u64 .ptr .align 1 default_function_kernel_param_0,
	.param .u64 .ptr .align 1 default_function_kernel_param_1
)
.maxntid 48
{
	.reg .pred 	%p<2>;
	.reg .b32 	%r<4>;
	.reg .b32 	%f<3>;
	.reg .b64 	%rd<8>;

	ld.param.u64 	%rd1, [default_function_kernel_param_0];
	ld.param.u64 	%rd2, [default_function_kernel_param_1];
	mov.u32 	%r2, %ctaid.x;
	mov.u32 	%r3, %tid.x;
	mad.lo.s32 	%r1, %r2, 48, %r3;
	setp.gt.u32 	%p1, %r1, 3178;
	@%p1 bra 	$L__BB0_2;
	cvta.to.global.u64 	%rd3, %rd2;
	cvta.to.global.u64 	%rd4, %rd1;
	mul.wide.u32 	%rd5, %r1, 4;
	add.s64 	%rd6, %rd3, %rd5;
	ld.global.nc.f32 	%f1, [%rd6];
	abs.f32 	%f2, %f1;
	add.s64 	%rd7, %rd4, %rd5;
	st.global.f32 	[%rd7], %f2;
$L__BB0_2:
	ret;

}


// ===== COMPILED SASS (sm_100) =====

	.target	sm_100

	.elftype	@"ET_EXEC"


//--------------------- .note.nv.tkinfo           --------------------------
	.section	.note.nv.tkinfo,"",@"SHT_NOTE"
	.sectionflags	@"SHF_NOTE_NV_TKINFO"
	.tkinfo
        /*0018*/ 	.word	0x00000002
        /*0030*/ 	.string	""
        /*0030*/ 	.string	"ptxas"
        /*0030*/ 	.string	"Cuda compilation tools, release 13.0, V13.0.88"
        /*0030*/ 	.string	"Build cuda_13.0.r13.0/compiler.36424714_0"
        /*0030*/ 	.string	"-arch sm_100 -m 64 "



//--------------------- .note.nv.cuinfo           --------------------------
	.section	.note.nv.cuinfo,"",@"SHT_NOTE"
	.sectionflags	@"SHF_NOTE_NV_CUINFO"
        /*0018*/ 	.short	0x0002
        /*001a*/ 	.short	0x0064
        /*001c*/ 	.short	0x0082
	.zero		2


//--------------------- .nv.info                  --------------------------
	.section	.nv.info,"",@"SHT_CUDA_INFO"
	.align	4


	//----- nvinfo : EIATTR_REGCOUNT
	.align		4
        /*0000*/ 	.byte	0x04, 0x2f
        /*0002*/ 	.short	(.L_1 - .L_0)
	.align		4
.L_0:
        /*0004*/ 	.word	index@(default_function_kernel)
        /*0008*/ 	.word	0x0000000a


	//----- nvinfo : EIATTR_FRAME_SIZE
	.align		4
.L_1:
        /*000c*/ 	.byte	0x04, 0x11
        /*000e*/ 	.short	(.L_3 - .L_2)
	.align		4
.L_2:
        /*0010*/ 	.word	index@(default_function_kernel)
        /*0014*/ 	.word	0x00000000


	//----- nvinfo : EIATTR_MIN_STACK_SIZE
	.align		4
.L_3:
        /*0018*/ 	.byte	0x04, 0x12
        /*001a*/ 	.short	(.L_5 - .L_4)
	.align		4
.L_4:
        /*001c*/ 	.word	index@(default_function_kernel)
        /*0020*/ 	.word	0x00000000
.L_5:


//--------------------- .nv.compat                --------------------------
	.section	.nv.compat,"",@"SHT_CUDA_COMPAT_INFO"
	.align	4
        /*0000*/ 	.byte	0x02, 0x09, 0x00, 0x00, 0x02, 0x02, 0x01, 0x00, 0x02, 0x05, 0x05, 0x00, 0x03, 0x07, 0x01, 0x01
        /*0010*/ 	.byte	0x02, 0x03, 0x00, 0x00, 0x02, 0x06, 0x01, 0x00, 0x04, 0x0b, 0x08, 0x00, 0x09, 0x00, 0x00, 0x00
        /*0020*/ 	.byte	0x00, 0x00, 0x00, 0x00


//--------------------- .nv.info.default_function_kernel --------------------------
	.section	.nv.info.default_function_kernel,"",@"SHT_CUDA_INFO"
	.sectionflags	@""
	.align	4


	//----- nvinfo : EIATTR_CUDA_API_VERSION
	.align		4
        /*0000*/ 	.byte	0x04, 0x37
        /*0002*/ 	.short	(.L_7 - .L_6)
.L_6:
        /*0004*/ 	.word	0x00000082


	//----- nvinfo : EIATTR_KPARAM_INFO
	.align		4
.L_7:
        /*0008*/ 	.byte	0x04, 0x17
        /*000a*/ 	.short	(.L_9 - .L_8)
.L_8:
        /*000c*/ 	.word	0x00000000
        /*0010*/ 	.short	0x0001
        /*0012*/ 	.short	0x0008
        /*0014*/ 	.byte	0x00, 0xf5, 0x21, 0x00


	//----- nvinfo : EIATTR_KPARAM_INFO
	.align		4
.L_9:
        /*0018*/ 	.byte	0x04, 0x17
        /*001a*/ 	.short	(.L_11 - .L_10)
.L_10:
        /*001c*/ 	.word	0x00000000
        /*0020*/ 	.short	0x0000
        /*0022*/ 	.short	0x0000
        /*0024*/ 	.byte	0x00, 0xf5, 0x21, 0x00


	//----- nvinfo : EIATTR_SPARSE_MMA_MASK
	.align		4
.L_11:
        /*0028*/ 	.byte	0x03, 0x50
        /*002a*/ 	.short	0x0000


	//----- nvinfo : EIATTR_MAXREG_COUNT
	.align		4
        /*002c*/ 	.byte	0x03, 0x1b
        /*002e*/ 	.short	0x00ff


	//----- nvinfo : EIATTR_MERCURY_ISA_VERSION
	.align		4
        /*0030*/ 	.byte	0x03, 0x5f
        /*0032*/ 	.short	0x0101


	//----- nvinfo : EIATTR_VRC_CTA_INIT_COUNT
	.align		4
        /*0034*/ 	.byte	0x02, 0x4a
	.zero		1
	.zero		1


	//----- nvinfo : EIATTR_EXIT_INSTR_OFFSETS
	.align		4
        /*0038*/ 	.byte	0x04, 0x1c
        /*003a*/ 	.short	(.L_13 - .L_12)


	//   ....[0]....
.L_12:
        /*003c*/ 	.word	0x00000050


	//   ....[1]....
        /*0040*/ 	.word	0x000000e0


	//----- nvinfo : EIATTR_MAX_THREADS
	.align		4
.L_13:
        /*0044*/ 	.byte	0x04, 0x05
        /*0046*/ 	.short	(.L_15 - .L_14)
.L_14:
        /*0048*/ 	.word	0x00000030
        /*004c*/ 	.word	0x00000001
        /*0050*/ 	.word	0x00000001


	//----- nvinfo : EIATTR_CBANK_PARAM_SIZE
	.align		4
.L_15:
        /*0054*/ 	.byte	0x03, 0x19
        /*0056*/ 	.short	0x0010


	//----- nvinfo : EIATTR_PARAM_CBANK
	.align		4
        /*0058*/ 	.byte	0x04, 0x0a
        /*005a*/ 	.short	(.L_17 - .L_16)
	.align		4
.L_16:
        /*005c*/ 	.word	index@(.nv.constant0.default_function_kernel)
        /*0060*/ 	.short	0x0380
        /*0062*/ 	.short	0x0010


	//----- nvinfo : EIATTR_SW_WAR
	.align		4
.L_17:
        /*0064*/ 	.byte	0x04, 0x36
        /*0066*/ 	.short	(.L_19 - .L_18)
.L_18:
        /*0068*/ 	.word	0x00000008
.L_19:


//--------------------- .nv.callgraph             --------------------------
	.section	.nv.callgraph,"",@"SHT_CUDA_CALLGRAPH"
	.align	4
	.sectionentsize	8
	.align		4
        /*0000*/ 	.word	0x00000000
	.align		4
        /*0004*/ 	.word	0xffffffff
	.align		4
        /*0008*/ 	.word	0x00000000
	.align		4
        /*000c*/ 	.word	0xfffffffe
	.align		4
        /*0010*/ 	.word	0x00000000
	.align		4
        /*0014*/ 	.word	0xfffffffd
	.align		4
        /*0018*/ 	.word	0x00000000
	.align		4
        /*001c*/ 	.word	0xfffffffc


//--------------------- .text.default_function_kernel --------------------------
	.section	.text.default_function_kernel,"ax",@progbits
	.align	128
        .global         default_function_kernel
        .type           default_function_kernel,@function
        .size           default_function_kernel,(.L_x_1 - default_function_kernel)
        .other          default_function_kernel,@"STO_CUDA_ENTRY STV_DEFAULT"
default_function_kernel:
.text.default_function_kernel:
[----:B------:R-:W-:Y:S01]  /*0000*/  LDC R1, c[0x0][0x37c] ;  /* 0x0000df00ff017b82 */ /* 0x000fe20000000800 */
[----:B------:R-:W0:Y:S01]  /*0010*/  S2R R7, SR_CTAID.X ;  /* 0x0000000000077919 */ /* 0x000e220000002500 */
[----:B------:R-:W0:Y:S02]  /*0020*/  S2R R0, SR_TID.X ;  /* 0x0000000000007919 */ /* 0x000e240000002100 */
[----:B0-----:R-:W-:-:S05]  /*0030*/  IMAD R7, R7, 0x30, R0 ;  /* 0x0000003007077824 */ /* 0x001fca00078e0200 */
[----:B------:R-:W-:-:S13]  /*0040*/  ISETP.GT.U32.AND P0, PT, R7, 0xc6a, PT ;  /* 0x00000c6a0700780c */ /* 0x000fda0003f04070 */
[----:B------:R-:W-:Y:S05]  /*0050*/  @P0 EXIT ;  /* 0x000000000000094d */ /* 0x000fea0003800000 */
[----:B------:R-:W0:Y:S01]  /*0060*/  LDC.64 R2, c[0x0][0x388] ;  /* 0x0000e200ff027b82 */ /* 0x000e220000000a00 */
[----:B------:R-:W1:Y:S07]  /*0070*/  LDCU.64 UR4, c[0x0][0x358] ;  /* 0x00006b00ff0477ac */ /* 0x000e6e0008000a00 */
[----:B------:R-:W2:Y:S01]  /*0080*/  LDC.64 R4, c[0x0][0x380] ;  /* 0x0000e000ff047b82 */ /* 0x000ea20000000a00 */
[----:B0-----:R-:W-:-:S06]  /*0090*/  IMAD.WIDE.U32 R2, R7, 0x4, R2 ;  /* 0x0000000407027825 */ /* 0x001fcc00078e0002 */
[----:B-1----:R-:W3:Y:S01]  /*00a0*/  LDG.E.CONSTANT R2, desc[UR4][R2.64] ;  /* 0x0000000402027981 */ /* 0x002ee2000c1e9900 */
[----:B--2---:R-:W-:-:S04]  /*00b0*/  IMAD.WIDE.U32 R4, R7, 0x4, R4 ;  /* 0x0000000407047825 */ /* 0x004fc800078e0004 */
[----:B---3--:R-:W-:-:S05]  /*00c0*/  FADD R7, |R2|, -RZ ;  /* 0x800000ff02077221 */ /* 0x008fca0000000200 */
[----:B------:R-:W-:Y:S01]  /*00d0*/  STG.E desc[UR4][R4.64], R7 ;  /* 0x0000000704007986 */ /* 0x000fe2000c101904 */
[----:B------:R-:W-:Y:S05]  /*00e0*/  EXIT ;  /* 0x000000000000794d */ /* 0x000fea0003800000 */
.L_x_0:
[----:B------:R-:W-:-:S00]  /*00f0*/  BRA `(.L_x_0) ;  /* 0xfffffffc00fc7947 */ /* 0x000fc0000383ffff */
[----:B------:R-:W-:-:S00]  /*0100*/  NOP ;  /* 0x0000000000007918 */ /* 0x000fc00000000000 */
[----:B------:R-:W-:-:S00]  /*0110*/  NOP ;  /* 0x0000000000007918 */ /* 0x000fc00000000000 */
[----:B------:R-:W-:-:S00]  /*0120*/  NOP ;  /* 0x0000000000007918 */ /* 0x000fc00000000000 */
[----:B------:R-:W-:-:S00]  /*0130*/  NOP ;  /* 0x0000000000007918 */ /* 0x000fc00000000000 */
[----:B------:R-:W-:-:S00]  /*0140*/  NOP ;  /* 0x0000000000007918 */ /* 0x000fc00000000000 */
[----:B------:R-:W-:-:S00]  /*0150*/  NOP ;  /* 0x0000000000007918 */ /* 0x000fc00000000000 */
[----:B------:R-:W-:-:S00]  /*0160*/  NOP ;  /* 0x0000000000007918 */ /* 0x000fc00000000000 */
[----:B------:R-:W-:-:S00]  /*0170*/  NOP ;  /* 0x0000000000007918 */ /* 0x000fc00000000000 */
.L_x_1:


//--------------------- .nv.shared.reserved.0     --------------------------
	.section	.nv.shared.reserved.0,"aw",@nobits
	.weak		__nv_reservedSMEM_offset_0_alias
	.size		__nv_reservedSMEM_offset_0_alias, 0, 64
	.other		__nv_reservedSMEM_offset_0_alias,@"STO_CUDA_RESERVED_SHARED STV_DEFAULT"
__nv_reservedSMEM_offset_0_alias:
	.zero		0
	.zero		64


//--------------------- .nv.constant0.default_function_kernel --------------------------
	.section	.nv.constant0.default_function_kernel,"a",@progbits
	.sectionflags	@""
	.align	4
.nv.constant0.default_function_kernel:
	.zero		912


//--------------------- SYMBOLS --------------------------

	.type		.nv.reservedSmem.offset0,@object
	.size		.nv.reservedSmem.offset0,0x4
